	.headerflags	@"EF_CUDA_TEXMODE_UNIFIED EF_CUDA_64BIT_ADDRESS EF_CUDA_ACCELERATORS EF_CUDA_SM90 EF_CUDA_VIRTUAL_SM(EF_CUDA_SM90)"
	.elftype	@"ET_EXEC"


//--------------------- .nv.info                  --------------------------
	.section	.nv.info,"",@"SHT_CUDA_INFO"
	.align	4


	//----- nvinfo : EIATTR_REGCOUNT
	.align		4
        /*0000*/ 	.byte	0x04, 0x2f
        /*0002*/ 	.short	(.L_1 - .L_0)
	.align		4
.L_0:
        /*0004*/ 	.word	index@(triton_poi_fused_clone_1)
        /*0008*/ 	.word	0x00000013


	//----- nvinfo : EIATTR_MIN_STACK_SIZE
	.align		4
.L_1:
        /*000c*/ 	.byte	0x04, 0x12
        /*000e*/ 	.short	(.L_3 - .L_2)
	.align		4
.L_2:
        /*0010*/ 	.word	index@(triton_poi_fused_clone_1)
        /*0014*/ 	.word	0x00000000


	//----- nvinfo : EIATTR_FRAME_SIZE
	.align		4
.L_3:
        /*0018*/ 	.byte	0x04, 0x11
        /*001a*/ 	.short	(.L_5 - .L_4)
	.align		4
.L_4:
        /*001c*/ 	.word	index@(triton_poi_fused_clone_1)
        /*0020*/ 	.word	0x00000000


	//----- nvinfo : EIATTR_MIN_STACK_SIZE
	.align		4
.L_5:
        /*0024*/ 	.byte	0x04, 0x12
        /*0026*/ 	.short	(.L_7 - .L_6)
	.align		4
.L_6:
        /*0028*/ 	.word	index@(triton_poi_fused_clone_1)
        /*002c*/ 	.word	0x00000000
.L_7:


//--------------------- .nv.info.triton_poi_fused_clone_1 --------------------------
	.section	.nv.info.triton_poi_fused_clone_1,"",@"SHT_CUDA_INFO"
	.sectionflags	@""
	.align	4


	//----- nvinfo : EIATTR_CUDA_API_VERSION
	.align		4
        /*0000*/ 	.byte	0x04, 0x37
        /*0002*/ 	.short	(.L_9 - .L_8)
.L_8:
        /*0004*/ 	.word	0x0000007c


	//----- nvinfo : EIATTR_KPARAM_INFO
	.align		4
.L_9:
        /*0008*/ 	.byte	0x04, 0x17
        /*000a*/ 	.short	(.L_11 - .L_10)
.L_10:
        /*000c*/ 	.word	0x00000000
        /*0010*/ 	.short	0x0004
        /*0012*/ 	.short	0x001c
        /*0014*/ 	.byte	0x00, 0xf0, 0x11, 0x00


	//----- nvinfo : EIATTR_KPARAM_INFO
	.align		4
.L_11:
        /*0018*/ 	.byte	0x04, 0x17
        /*001a*/ 	.short	(.L_13 - .L_12)
.L_12:
        /*001c*/ 	.word	0x00000000
        /*0020*/ 	.short	0x0003
        /*0022*/ 	.short	0x0018
        /*0024*/ 	.byte	0x00, 0xf0, 0x11, 0x00


	//----- nvinfo : EIATTR_KPARAM_INFO
	.align		4
.L_13:
        /*0028*/ 	.byte	0x04, 0x17
        /*002a*/ 	.short	(.L_15 - .L_14)
.L_14:
        /*002c*/ 	.word	0x00000000
        /*0030*/ 	.short	0x0002
        /*0032*/ 	.short	0x0010
        /*0034*/ 	.byte	0x00, 0xf4, 0x21, 0x00


	//----- nvinfo : EIATTR_KPARAM_INFO
	.align		4
.L_15:
        /*0038*/ 	.byte	0x04, 0x17
        /*003a*/ 	.short	(.L_17 - .L_16)
.L_16:
        /*003c*/ 	.word	0x00000000
        /*0040*/ 	.short	0x0001
        /*0042*/ 	.short	0x0008
        /*0044*/ 	.byte	0x00, 0xf4, 0x21, 0x00


	//----- nvinfo : EIATTR_KPARAM_INFO
	.align		4
.L_17:
        /*0048*/ 	.byte	0x04, 0x17
        /*004a*/ 	.short	(.L_19 - .L_18)
.L_18:
        /*004c*/ 	.word	0x00000000
        /*0050*/ 	.short	0x0000
        /*0052*/ 	.short	0x0000
        /*0054*/ 	.byte	0x00, 0xf4, 0x21, 0x00


	//----- nvinfo : EIATTR_SPARSE_MMA_MASK
	.align		4
.L_19:
        /*0058*/ 	.byte	0x03, 0x50
        /*005a*/ 	.short	0x0000


	//----- nvinfo : EIATTR_MAXREG_COUNT
	.align		4
        /*005c*/ 	.byte	0x03, 0x1b
        /*005e*/ 	.short	0x00ff


	//----- nvinfo : EIATTR_EXIT_INSTR_OFFSETS
	.align		4
        /*0060*/ 	.byte	0x04, 0x1c
        /*0062*/ 	.short	(.L_21 - .L_20)


	//   ....[0]....
.L_20:
        /*0064*/ 	.word	0x000003e0


	//   ....[1]....
        /*0068*/ 	.word	0x00000470


	//----- nvinfo : EIATTR_REQNTID
	.align		4
.L_21:
        /*006c*/ 	.byte	0x04, 0x10
        /*006e*/ 	.short	(.L_23 - .L_22)
.L_22:
        /*0070*/ 	.word	0x00000080
        /*0074*/ 	.word	0x00000001
        /*0078*/ 	.word	0x00000001


	//----- nvinfo : EIATTR_CBANK_PARAM_SIZE
	.align		4
.L_23:
        /*007c*/ 	.byte	0x03, 0x19
        /*007e*/ 	.short	0x0020


	//----- nvinfo : EIATTR_PARAM_CBANK
	.align		4
        /*0080*/ 	.byte	0x04, 0x0a
        /*0082*/ 	.short	(.L_25 - .L_24)
	.align		4
.L_24:
        /*0084*/ 	.word	index@(.nv.constant0.triton_poi_fused_clone_1)
        /*0088*/ 	.short	0x0210
        /*008a*/ 	.short	0x0020


	//----- nvinfo : EIATTR_SW_WAR
	.align		4
.L_25:
        /*008c*/ 	.byte	0x04, 0x36
        /*008e*/ 	.short	(.L_27 - .L_26)
.L_26:
        /*0090*/ 	.word	0x00000008
.L_27:


//--------------------- .nv.callgraph             --------------------------
	.section	.nv.callgraph,"",@"SHT_CUDA_CALLGRAPH"
	.align	4
	.sectionentsize	8
	.align		4
        /*0000*/ 	.word	0x00000000
	.align		4
        /*0004*/ 	.word	0xffffffff
	.align		4
        /*0008*/ 	.word	0x00000000
	.align		4
        /*000c*/ 	.word	0xfffffffe
	.align		4
        /*0010*/ 	.word	0x00000000
	.align		4
        /*0014*/ 	.word	0xfffffffd
	.align		4
        /*0018*/ 	.word	0x00000000
	.align		4
        /*001c*/ 	.word	0xfffffffc


//--------------------- .text.triton_poi_fused_clone_1 --------------------------
	.section	.text.triton_poi_fused_clone_1,"ax",@progbits
	.sectionflags	@"SHF_BARRIERS=1"
	.align	128
        .global         triton_poi_fused_clone_1
        .type           triton_poi_fused_clone_1,@function
        .size           triton_poi_fused_clone_1,(.L_x_1 - triton_poi_fused_clone_1)
        .other          triton_poi_fused_clone_1,@"STO_CUDA_ENTRY STV_DEFAULT"
triton_poi_fused_clone_1:
.text.triton_poi_fused_clone_1:
[----:B------:R-:W0:Y:S02]  /*0000*/  LDC R1, c[0x0][0x28] ;  /* 0x00000a00ff017b82 */ /* 0x000e240000000800 */
[----:B------:R-:W1:Y:S01]  /*0010*/  S2R R8, SR_TID.X ;  /* 0x0000000000087919 */ /* 0x000e620000002100 */
[----:B------:R-:W2:Y:S01]  /*0020*/  LDC.64 R12, c[0x0][0x218] ;  /* 0x00008600ff0c7b82 */ /* 0x000ea20000000a00 */
[----:B------:R-:W-:Y:S01]  /*0030*/  CS2R R6, SRZ ;  /* 0x0000000000067805 */ /* 0x000fe2000001ff00 */
[----:B------:R-:W-:Y:S01]  /*0040*/  ULDC.64 UR6, c[0x0][0x208] ;  /* 0x0000820000067ab9 */ /* 0x000fe20000000a00 */
[----:B------:R-:W3:Y:S01]  /*0050*/  S2R R16, SR_CTAID.X ;  /* 0x0000000000107919 */ /* 0x000ee20000002500 */
[----:B------:R-:W4:Y:S04]  /*0060*/  S2R R14, SR_CTAID.Y ;  /* 0x00000000000e7919 */ /* 0x000f280000002600 */
[----:B------:R-:W5:Y:S01]  /*0070*/  LDC.64 R2, c[0x0][0x210] ;  /* 0x00008400ff027b82 */ /* 0x000f620000000a00 */
[----:B-1----:R-:W-:Y:S01]  /*0080*/  SHF.R.U32.HI R9, RZ, 0x2, R8 ;  /* 0x00000002ff097819 */ /* 0x002fe20000011608 */
[----:B------:R-:W-:-:S02]  /*0090*/  IMAD.SHL.U32 R15, R8, 0x4, RZ ;  /* 0x00000004080f7824 */ /* 0x000fc400078e00ff */
[----:B---3--:R-:W-:Y:S01]  /*00a0*/  IMAD.SHL.U32 R16, R16, 0x20, RZ ;  /* 0x0000002010107824 */ /* 0x008fe200078e00ff */
[----:B------:R-:W-:Y:S01]  /*00b0*/  SGXT.U32 R9, R9, 0x5 ;  /* 0x000000050909781a */ /* 0x000fe20000000000 */
[----:B----4-:R-:W-:-:S03]  /*00c0*/  IMAD.SHL.U32 R14, R14, 0x10, RZ ;  /* 0x000000100e0e7824 */ /* 0x010fc600078e00ff */
[----:B------:R-:W-:Y:S02]  /*00d0*/  LOP3.LUT R5, R16, R9, RZ, 0xfc, !PT ;  /* 0x0000000910057212 */ /* 0x000fe400078efcff */
[----:B------:R-:W-:-:S03]  /*00e0*/  LOP3.LUT R0, R14, 0xc, R15, 0xf8, !PT ;  /* 0x0000000c0e007812 */ /* 0x000fc600078ef80f */
[C---:B--2---:R-:W-:Y:S01]  /*00f0*/  IMAD.WIDE R12, R5.reuse, 0x4, R12 ;  /* 0x00000004050c7825 */ /* 0x044fe200078e020c */
[----:B------:R-:W-:-:S03]  /*0100*/  ISETP.GE.AND P1, PT, R5, 0x20, PT ;  /* 0x000000200500780c */ /* 0x000fc60003f26270 */
[C---:B------:R-:W-:Y:S01]  /*0110*/  IMAD R11, R0.reuse, 0x8, R5 ;  /* 0x00000008000b7824 */ /* 0x040fe200078e0205 */
[----:B------:R-:W-:Y:S02]  /*0120*/  ISETP.LT.AND P0, PT, R0, 0x10, !P1 ;  /* 0x000000100000780c */ /* 0x000fe40004f01270 */
[----:B------:R-:W-:Y:S01]  /*0130*/  CS2R R4, SRZ ;  /* 0x0000000000047805 */ /* 0x000fe2000001ff00 */
[----:B------:R-:W-:-:S04]  /*0140*/  IMAD.SHL.U32 R11, R11, 0x4, RZ ;  /* 0x000000040b0b7824 */ /* 0x000fc800078e00ff */
[----:B-----5:R-:W-:-:S04]  /*0150*/  IMAD.WIDE R10, R11, 0x4, R2 ;  /* 0x000000040b0a7825 */ /* 0x020fc800078e0202 */
[----:B------:R-:W-:Y:S02]  /*0160*/  IMAD.MOV.U32 R2, RZ, RZ, RZ ;  /* 0x000000ffff027224 */ /* 0x000fe400078e00ff */
[----:B------:R1:W2:Y:S04]  /*0170*/  @P0 LDG.E.EL.128 R4, desc[UR6][R10.64] ;  /* 0x000000060a040981 */ /* 0x0002a8000c2e1d00 */
[----:B------:R3:W2:Y:S01]  /*0180*/  @!P1 LDG.E.EL R2, desc[UR6][R12.64] ;  /* 0x000000060c029981 */ /* 0x0006a2000c2e1900 */
[----:B------:R-:W4:Y:S01]  /*0190*/  S2UR UR5, SR_CgaCtaId ;  /* 0x00000000000579c3 */ /* 0x000f220000008800 */
[----:B------:R-:W-:Y:S02]  /*01a0*/  SHF.R.U32.HI R3, RZ, 0x3, R8 ;  /* 0x00000003ff037819 */ /* 0x000fe40000011608 */
[----:B------:R-:W-:Y:S01]  /*01b0*/  LOP3.LUT R0, R16, 0x1c, R15, 0xf8, !PT ;  /* 0x0000001c10007812 */ /* 0x000fe200078ef80f */
[----:B------:R-:W-:Y:S01]  /*01c0*/  IMAD.SHL.U32 R15, R8, 0x80, RZ ;  /* 0x00000080080f7824 */ /* 0x000fe200078e00ff */
[----:B------:R-:W-:Y:S01]  /*01d0*/  SGXT.U32 R3, R3, 0x4 ;  /* 0x000000040303781a */ /* 0x000fe20000000000 */
[----:B------:R-:W-:-:S03]  /*01e0*/  UMOV UR4, 0x400 ;  /* 0x0000040000047882 */ /* 0x000fc60000000000 */
[----:B------:R-:W-:Y:S02]  /*01f0*/  LOP3.LUT R3, R14, R3, RZ, 0xfc, !PT ;  /* 0x000000030e037212 */ /* 0x000fe400078efcff */
[----:B------:R-:W-:Y:S01]  /*0200*/  LOP3.LUT R14, R15, 0x180, RZ, 0xc0, !PT ;  /* 0x000001800f0e7812 */ /* 0x000fe200078ec0ff */
[----:B------:R-:W-:Y:S01]  /*0210*/  IMAD.SHL.U32 R16, R8, 0x10, RZ ;  /* 0x0000001008107824 */ /* 0x000fe200078e00ff */
[----:B------:R-:W-:Y:S02]  /*0220*/  SHF.R.U32.HI R15, RZ, 0x1, R8 ;  /* 0x00000001ff0f7819 */ /* 0x000fe40000011608 */
[C---:B------:R-:W-:Y:S02]  /*0230*/  LOP3.LUT R8, R14.reuse, 0x20, RZ, 0xfc, !PT ;  /* 0x000000200e087812 */ /* 0x040fe400078efcff */
[C---:B-1----:R-:W-:Y:S02]  /*0240*/  LOP3.LUT R10, R14.reuse, 0x40, RZ, 0xfc, !PT ;  /* 0x000000400e0a7812 */ /* 0x042fe400078efcff */
[C---:B------:R-:W-:Y:S01]  /*0250*/  LOP3.LUT R9, R14.reuse, R9, RZ, 0xfc, !PT ;  /* 0x000000090e097212 */ /* 0x040fe200078efcff */
[----:B----4-:R-:W-:Y:S01]  /*0260*/  UPRMT UR4, UR5, 0x654, UR4 ;  /* 0x0000065405047896 */ /* 0x010fe20008000004 */
[----:B------:R-:W-:-:S05]  /*0270*/  LOP3.LUT R11, R14, 0x60, RZ, 0xfc, !PT ;  /* 0x000000600e0b7812 */ /* 0x000fca00078efcff */
[----:B------:R-:W-:Y:S02]  /*0280*/  LEA.HI R14, R14, UR4, RZ, 0x1d ;  /* 0x000000040e0e7c11 */ /* 0x000fe4000f8fe8ff */
[----:B------:R-:W-:Y:S02]  /*0290*/  LEA.HI R8, R8, UR4, RZ, 0x1d ;  /* 0x0000000408087c11 */ /* 0x000fe4000f8fe8ff */
[----:B------:R-:W-:Y:S02]  /*02a0*/  LEA.HI R10, R10, UR4, RZ, 0x1d ;  /* 0x000000040a0a7c11 */ /* 0x000fe4000f8fe8ff */
[----:B---3--:R-:W-:Y:S01]  /*02b0*/  LEA.HI R12, R11, UR4, RZ, 0x1d ;  /* 0x000000040b0c7c11 */ /* 0x008fe2000f8fe8ff */
[C---:B------:R-:W-:Y:S02]  /*02c0*/  IMAD R11, R9.reuse, 0x4, R14 ;  /* 0x00000004090b7824 */ /* 0x040fe400078e020e */
[C---:B------:R-:W-:Y:S02]  /*02d0*/  IMAD R8, R9.reuse, 0x4, R8 ;  /* 0x0000000409087824 */ /* 0x040fe400078e0208 */
[----:B------:R-:W-:-:S02]  /*02e0*/  IMAD R13, R9, 0x4, R10 ;  /* 0x00000004090d7824 */ /* 0x000fc400078e020a */
[----:B------:R-:W-:Y:S01]  /*02f0*/  IMAD R12, R9, 0x4, R12 ;  /* 0x00000004090c7824 */ /* 0x000fe200078e020c */
[----:B------:R-:W-:-:S04]  /*0300*/  ISETP.GE.AND P0, PT, R0, 0x20, PT ;  /* 0x000000200000780c */ /* 0x000fc80003f06270 */
[----:B------:R-:W-:Y:S02]  /*0310*/  ISETP.LT.AND P0, PT, R3, 0x10, !P0 ;  /* 0x000000100300780c */ /* 0x000fe40004701270 */
[----:B------:R-:W-:Y:S02]  /*0320*/  LOP3.LUT R15, R15, 0x3c, RZ, 0xc0, !PT ;  /* 0x0000003c0f0f7812 */ /* 0x000fe400078ec0ff */
[----:B------:R-:W-:-:S04]  /*0330*/  LOP3.LUT R16, R16, 0x7f0, RZ, 0xc0, !PT ;  /* 0x000007f010107812 */ /* 0x000fc800078ec0ff */
[----:B------:R-:W-:Y:S01]  /*0340*/  IADD3 R15, R16, UR4, R15 ;  /* 0x00000004100f7c10 */ /* 0x000fe2000fffe00f */
[C---:B--2---:R-:W-:Y:S01]  /*0350*/  FADD R4, R2.reuse, R4 ;  /* 0x0000000402047221 */ /* 0x044fe20000000000 */
[C---:B------:R-:W-:Y:S01]  /*0360*/  FADD R5, R2.reuse, R5 ;  /* 0x0000000502057221 */ /* 0x040fe20000000000 */
[C---:B------:R-:W-:Y:S01]  /*0370*/  FADD R6, R2.reuse, R6 ;  /* 0x0000000602067221 */ /* 0x040fe20000000000 */
[----:B------:R-:W-:Y:S02]  /*0380*/  FADD R7, R2, R7 ;  /* 0x0000000702077221 */ /* 0x000fe40000000000 */
[----:B------:R1:W-:Y:S04]  /*0390*/  STS [R11], R4 ;  /* 0x000000040b007388 */ /* 0x0003e80000000800 */
[----:B------:R1:W-:Y:S04]  /*03a0*/  STS [R8+0x80], R5 ;  /* 0x0000800508007388 */ /* 0x0003e80000000800 */
[----:B------:R1:W-:Y:S04]  /*03b0*/  STS [R13+0x100], R6 ;  /* 0x000100060d007388 */ /* 0x0003e80000000800 */
[----:B------:R1:W-:Y:S01]  /*03c0*/  STS [R12+0x180], R7 ;  /* 0x000180070c007388 */ /* 0x0003e20000000800 */
[----:B------:R-:W-:Y:S06]  /*03d0*/  BAR.SYNC.DEFER_BLOCKING 0x0 ;  /* 0x0000000000007b1d */ /* 0x000fec0000010000 */
[----:B-1----:R-:W-:Y:S05]  /*03e0*/  @!P0 EXIT ;  /* 0x000000000000894d */ /* 0x002fea0003800000 */
[----:B------:R-:W-:Y:S01]  /*03f0*/  LDS R4, [R15] ;  /* 0x000000000f047984 */ /* 0x000fe20000000800 */
[----:B------:R-:W0:Y:S01]  /*0400*/  LDC.64 R8, c[0x0][0x220] ;  /* 0x00008800ff087b82 */ /* 0x000e220000000a00 */
[----:B------:R-:W-:Y:S02]  /*0410*/  IMAD R3, R3, 0x20, R0 ;  /* 0x0000002003037824 */ /* 0x000fe400078e0200 */
[----:B------:R-:W-:Y:S04]  /*0420*/  LDS R5, [R15+0x4] ;  /* 0x000004000f057984 */ /* 0x000fe80000000800 */
[----:B------:R-:W-:Y:S04]  /*0430*/  LDS R6, [R15+0x8] ;  /* 0x000008000f067984 */ /* 0x000fe80000000800 */
[----:B------:R-:W1:Y:S01]  /*0440*/  LDS R7, [R15+0xc] ;  /* 0x00000c000f077984 */ /* 0x000e620000000800 */
[----:B0-----:R-:W-:-:S05]  /*0450*/  IMAD.WIDE R2, R3, 0x4, R8 ;  /* 0x0000000403027825 */ /* 0x001fca00078e0208 */
[----:B-1----:R-:W-:Y:S01]  /*0460*/  STG.E.128 desc[UR6][R2.64], R4 ;  /* 0x0000000402007986 */ /* 0x002fe2000c101d06 */
[----:B------:R-:W-:Y:S05]  /*0470*/  EXIT ;  /* 0x000000000000794d */ /* 0x000fea0003800000 */
.L_x_0:
[----:B------:R-:W-:-:S00]  /*0480*/  BRA `(.L_x_0) ;  /* 0xfffffffc00fc7947 */ /* 0x000fc0000383ffff */
[----:B------:R-:W-:-:S00]  /*0490*/  NOP ;  /* 0x0000000000007918 */ /* 0x000fc00000000000 */
        /* <DEDUP_REMOVED lines=14> */
.L_x_1:


//--------------------- .nv.shared.triton_poi_fused_clone_1 --------------------------
	.section	.nv.shared.triton_poi_fused_clone_1,"aw",@nobits
	.sectionflags	@""
	.align	16
	.zero		1024


//--------------------- .nv.constant0.triton_poi_fused_clone_1 --------------------------
	.section	.nv.constant0.triton_poi_fused_clone_1,"a",@progbits
	.sectionflags	@""
	.align	4
.nv.constant0.triton_poi_fused_clone_1:
	.zero		560
